//
// Generated by NVIDIA NVVM Compiler
//
// Compiler Build ID: CL-36424714
// Cuda compilation tools, release 13.0, V13.0.88
// Based on NVVM 20.0.0
//

.version 9.0
.target sm_100
.address_size 64

	// .globl	_ZN3btl9cuda_util21kernelDepth2DisparityEPKfPf

.visible .entry _ZN3btl9cuda_util21kernelDepth2DisparityEPKfPf(
	.param .u64 .ptr .align 1 _ZN3btl9cuda_util21kernelDepth2DisparityEPKfPf_param_0,
	.param .u64 .ptr .align 1 _ZN3btl9cuda_util21kernelDepth2DisparityEPKfPf_param_1
)
{
	.reg .pred 	%p<2>;
	.reg .b32 	%r<5>;
	.reg .b32 	%f<5>;
	.reg .b64 	%rd<8>;
	.reg .b64 	%fd<2>;

	ld.param.u64 	%rd1, [_ZN3btl9cuda_util21kernelDepth2DisparityEPKfPf_param_0];
	ld.param.u64 	%rd2, [_ZN3btl9cuda_util21kernelDepth2DisparityEPKfPf_param_1];
	cvta.to.global.u64 	%rd3, %rd1;
	mov.u32 	%r1, %ctaid.x;
	mov.u32 	%r2, %ctaid.y;
	mov.u32 	%r3, %nctaid.x;
	mad.lo.s32 	%r4, %r2, %r3, %r1;
	mul.wide.s32 	%rd4, %r4, 4;
	add.s64 	%rd5, %rd3, %rd4;
	ld.global.f32 	%f1, [%rd5];
	abs.f32 	%f2, %f1;
	cvt.f64.f32 	%fd1, %f2;
	setp.gt.f64 	%p1, %fd1, 0d380B38FB9DAA78E4;
	rcp.rn.f32 	%f3, %f1;
	selp.f32 	%f4, %f3, 0f7E967699, %p1;
	cvta.to.global.u64 	%rd6, %rd2;
	add.s64 	%rd7, %rd6, %rd4;
	st.global.f32 	[%rd7], %f4;
	ret;

}
	// .globl	_ZN3btl9cuda_util21kernelDisparity2DepthEPKfPf
.visible .entry _ZN3btl9cuda_util21kernelDisparity2DepthEPKfPf(
	.param .u64 .ptr .align 1 _ZN3btl9cuda_util21kernelDisparity2DepthEPKfPf_param_0,
	.param .u64 .ptr .align 1 _ZN3btl9cuda_util21kernelDisparity2DepthEPKfPf_param_1
)
{
	.reg .pred 	%p<2>;
	.reg .b32 	%r<5>;
	.reg .b32 	%f<5>;
	.reg .b64 	%rd<8>;
	.reg .b64 	%fd<2>;

	ld.param.u64 	%rd1, [_ZN3btl9cuda_util21kernelDisparity2DepthEPKfPf_param_0];
	ld.param.u64 	%rd2, [_ZN3btl9cuda_util21kernelDisparity2DepthEPKfPf_param_1];
	cvta.to.global.u64 	%rd3, %rd1;
	mov.u32 	%r1, %ctaid.x;
	mov.u32 	%r2, %ctaid.y;
	mov.u32 	%r3, %nctaid.x;
	mad.lo.s32 	%r4, %r2, %r3, %r1;
	mul.wide.s32 	%rd4, %r4, 4;
	add.s64 	%rd5, %rd3, %rd4;
	ld.global.f32 	%f1, [%rd5];
	abs.f32 	%f2, %f1;
	cvt.f64.f32 	%fd1, %f2;
	setp.gt.f64 	%p1, %fd1, 0d380B38FB9DAA78E4;
	rcp.rn.f32 	%f3, %f1;
	selp.f32 	%f4, %f3, 0f7E967699, %p1;
	cvta.to.global.u64 	%rd6, %rd2;
	add.s64 	%rd7, %rd6, %rd4;
	st.global.f32 	[%rd7], %f4;
	ret;

}


// ===== COMPILED SASS (sm_100) =====

	.target	sm_100

	.elftype	@"ET_EXEC"


//--------------------- .note.nv.tkinfo           --------------------------
	.section	.note.nv.tkinfo,"",@"SHT_NOTE"
	.sectionflags	@"SHF_NOTE_NV_TKINFO"
	.tkinfo
        /*0018*/ 	.word	0x00000002
        /*0030*/ 	.string	""
        /*0030*/ 	.string	"ptxas"
        /*0030*/ 	.string	"Cuda compilation tools, release 13.0, V13.0.88"
        /*0030*/ 	.string	"Build cuda_13.0.r13.0/compiler.36424714_0"
        /*0030*/ 	.string	"-arch sm_100 -m 64 "



//--------------------- .note.nv.cuinfo           --------------------------
	.section	.note.nv.cuinfo,"",@"SHT_NOTE"
	.sectionflags	@"SHF_NOTE_NV_CUINFO"
        /*0018*/ 	.short	0x0002
        /*001a*/ 	.short	0x0064
        /*001c*/ 	.short	0x0082
	.zero		2


//--------------------- .nv.info                  --------------------------
	.section	.nv.info,"",@"SHT_CUDA_INFO"
	.align	4


	//----- nvinfo : EIATTR_REGCOUNT
	.align		4
        /*0000*/ 	.byte	0x04, 0x2f
        /*0002*/ 	.short	(.L_1 - .L_0)
	.align		4
.L_0:
        /*0004*/ 	.word	index@(_ZN3btl9cuda_util21kernelDepth2DisparityEPKfPf)
        /*0008*/ 	.word	0x0000000e


	//----- nvinfo : EIATTR_FRAME_SIZE
	.align		4
.L_1:
        /*000c*/ 	.byte	0x04, 0x11
        /*000e*/ 	.short	(.L_3 - .L_2)
	.align		4
.L_2:
        /*0010*/ 	.word	index@($__internal_1_$__cuda_sm20_rcp_rn_f32_slowpath)
        /*0014*/ 	.word	0x00000000


	//----- nvinfo : EIATTR_FRAME_SIZE
	.align		4
.L_3:
        /*0018*/ 	.byte	0x04, 0x11
        /*001a*/ 	.short	(.L_5 - .L_4)
	.align		4
.L_4:
        /*001c*/ 	.word	index@(_ZN3btl9cuda_util21kernelDepth2DisparityEPKfPf)
        /*0020*/ 	.word	0x00000000


	//----- nvinfo : EIATTR_REGCOUNT
	.align		4
.L_5:
        /*0024*/ 	.byte	0x04, 0x2f
        /*0026*/ 	.short	(.L_7 - .L_6)
	.align		4
.L_6:
        /*0028*/ 	.word	index@(_ZN3btl9cuda_util21kernelDisparity2DepthEPKfPf)
        /*002c*/ 	.word	0x0000000e


	//----- nvinfo : EIATTR_FRAME_SIZE
	.align		4
.L_7:
        /*0030*/ 	.byte	0x04, 0x11
        /*0032*/ 	.short	(.L_9 - .L_8)
	.align		4
.L_8:
        /*0034*/ 	.word	index@($__internal_0_$__cuda_sm20_rcp_rn_f32_slowpath)
        /*0038*/ 	.word	0x00000000


	//----- nvinfo : EIATTR_FRAME_SIZE
	.align		4
.L_9:
        /*003c*/ 	.byte	0x04, 0x11
        /*003e*/ 	.short	(.L_11 - .L_10)
	.align		4
.L_10:
        /*0040*/ 	.word	index@(_ZN3btl9cuda_util21kernelDisparity2DepthEPKfPf)
        /*0044*/ 	.word	0x00000000


	//----- nvinfo : EIATTR_MIN_STACK_SIZE
	.align		4
.L_11:
        /*0048*/ 	.byte	0x04, 0x12
        /*004a*/ 	.short	(.L_13 - .L_12)
	.align		4
.L_12:
        /*004c*/ 	.word	index@(_ZN3btl9cuda_util21kernelDisparity2DepthEPKfPf)
        /*0050*/ 	.word	0x00000000


	//----- nvinfo : EIATTR_MIN_STACK_SIZE
	.align		4
.L_13:
        /*0054*/ 	.byte	0x04, 0x12
        /*0056*/ 	.short	(.L_15 - .L_14)
	.align		4
.L_14:
        /*0058*/ 	.word	index@(_ZN3btl9cuda_util21kernelDepth2DisparityEPKfPf)
        /*005c*/ 	.word	0x00000000
.L_15:


//--------------------- .nv.compat                --------------------------
	.section	.nv.compat,"",@"SHT_CUDA_COMPAT_INFO"
	.align	4
        /*0000*/ 	.byte	0x02, 0x09, 0x00, 0x00, 0x02, 0x02, 0x01, 0x00, 0x02, 0x05, 0x05, 0x00, 0x03, 0x07, 0x01, 0x01
        /*0010*/ 	.byte	0x02, 0x03, 0x00, 0x00, 0x02, 0x06, 0x01, 0x00, 0x04, 0x0b, 0x08, 0x00, 0x01, 0x00, 0x00, 0x00
        /*0020*/ 	.byte	0x00, 0x00, 0x00, 0x00


//--------------------- .nv.info._ZN3btl9cuda_util21kernelDisparity2DepthEPKfPf --------------------------
	.section	.nv.info._ZN3btl9cuda_util21kernelDisparity2DepthEPKfPf,"",@"SHT_CUDA_INFO"
	.sectionflags	@""
	.align	4


	//----- nvinfo : EIATTR_CUDA_API_VERSION
	.align		4
        /*0000*/ 	.byte	0x04, 0x37
        /*0002*/ 	.short	(.L_17 - .L_16)
.L_16:
        /*0004*/ 	.word	0x00000082


	//----- nvinfo : EIATTR_KPARAM_INFO
	.align		4
.L_17:
        /*0008*/ 	.byte	0x04, 0x17
        /*000a*/ 	.short	(.L_19 - .L_18)
.L_18:
        /*000c*/ 	.word	0x00000000
        /*0010*/ 	.short	0x0001
        /*0012*/ 	.short	0x0008
        /*0014*/ 	.byte	0x00, 0xf5, 0x21, 0x00


	//----- nvinfo : EIATTR_KPARAM_INFO
	.align		4
.L_19:
        /*0018*/ 	.byte	0x04, 0x17
        /*001a*/ 	.short	(.L_21 - .L_20)
.L_20:
        /*001c*/ 	.word	0x00000000
        /*0020*/ 	.short	0x0000
        /*0022*/ 	.short	0x0000
        /*0024*/ 	.byte	0x00, 0xf5, 0x21, 0x00


	//----- nvinfo : EIATTR_SPARSE_MMA_MASK
	.align		4
.L_21:
        /*0028*/ 	.byte	0x03, 0x50
        /*002a*/ 	.short	0x0000


	//----- nvinfo : EIATTR_MAXREG_COUNT
	.align		4
        /*002c*/ 	.byte	0x03, 0x1b
        /*002e*/ 	.short	0x00ff


	//----- nvinfo : EIATTR_MERCURY_ISA_VERSION
	.align		4
        /*0030*/ 	.byte	0x03, 0x5f
        /*0032*/ 	.short	0x0101


	//----- nvinfo : EIATTR_VRC_CTA_INIT_COUNT
	.align		4
        /*0034*/ 	.byte	0x02, 0x4a
	.zero		1
	.zero		1


	//----- nvinfo : EIATTR_EXIT_INSTR_OFFSETS
	.align		4
        /*0038*/ 	.byte	0x04, 0x1c
        /*003a*/ 	.short	(.L_23 - .L_22)


	//   ....[0]....
.L_22:
        /*003c*/ 	.word	0x000001c0


	//----- nvinfo : EIATTR_CRS_STACK_SIZE
	.align		4
.L_23:
        /*0040*/ 	.byte	0x04, 0x1e
        /*0042*/ 	.short	(.L_25 - .L_24)
.L_24:
        /*0044*/ 	.word	0x00000000


	//----- nvinfo : EIATTR_CBANK_PARAM_SIZE
	.align		4
.L_25:
        /*0048*/ 	.byte	0x03, 0x19
        /*004a*/ 	.short	0x0010


	//----- nvinfo : EIATTR_PARAM_CBANK
	.align		4
        /*004c*/ 	.byte	0x04, 0x0a
        /*004e*/ 	.short	(.L_27 - .L_26)
	.align		4
.L_26:
        /*0050*/ 	.word	index@(.nv.constant0._ZN3btl9cuda_util21kernelDisparity2DepthEPKfPf)
        /*0054*/ 	.short	0x0380
        /*0056*/ 	.short	0x0010


	//----- nvinfo : EIATTR_SW_WAR
	.align		4
.L_27:
        /*0058*/ 	.byte	0x04, 0x36
        /*005a*/ 	.short	(.L_29 - .L_28)
.L_28:
        /*005c*/ 	.word	0x00000008
.L_29:


//--------------------- .nv.info._ZN3btl9cuda_util21kernelDepth2DisparityEPKfPf --------------------------
	.section	.nv.info._ZN3btl9cuda_util21kernelDepth2DisparityEPKfPf,"",@"SHT_CUDA_INFO"
	.sectionflags	@""
	.align	4


	//----- nvinfo : EIATTR_CUDA_API_VERSION
	.align		4
        /*0000*/ 	.byte	0x04, 0x37
        /*0002*/ 	.short	(.L_31 - .L_30)
.L_30:
        /*0004*/ 	.word	0x00000082


	//----- nvinfo : EIATTR_KPARAM_INFO
	.align		4
.L_31:
        /*0008*/ 	.byte	0x04, 0x17
        /*000a*/ 	.short	(.L_33 - .L_32)
.L_32:
        /*000c*/ 	.word	0x00000000
        /*0010*/ 	.short	0x0001
        /*0012*/ 	.short	0x0008
        /*0014*/ 	.byte	0x00, 0xf5, 0x21, 0x00


	//----- nvinfo : EIATTR_KPARAM_INFO
	.align		4
.L_33:
        /*0018*/ 	.byte	0x04, 0x17
        /*001a*/ 	.short	(.L_35 - .L_34)
.L_34:
        /*001c*/ 	.word	0x00000000
        /*0020*/ 	.short	0x0000
        /*0022*/ 	.short	0x0000
        /*0024*/ 	.byte	0x00, 0xf5, 0x21, 0x00


	//----- nvinfo : EIATTR_SPARSE_MMA_MASK
	.align		4
.L_35:
        /*0028*/ 	.byte	0x03, 0x50
        /*002a*/ 	.short	0x0000


	//----- nvinfo : EIATTR_MAXREG_COUNT
	.align		4
        /*002c*/ 	.byte	0x03, 0x1b
        /*002e*/ 	.short	0x00ff


	//----- nvinfo : EIATTR_MERCURY_ISA_VERSION
	.align		4
        /*0030*/ 	.byte	0x03, 0x5f
        /*0032*/ 	.short	0x0101


	//----- nvinfo : EIATTR_VRC_CTA_INIT_COUNT
	.align		4
        /*0034*/ 	.byte	0x02, 0x4a
	.zero		1
	.zero		1


	//----- nvinfo : EIATTR_EXIT_INSTR_OFFSETS
	.align		4
        /*0038*/ 	.byte	0x04, 0x1c
        /*003a*/ 	.short	(.L_37 - .L_36)


	//   ....[0]....
.L_36:
        /*003c*/ 	.word	0x000001c0


	//----- nvinfo : EIATTR_CRS_STACK_SIZE
	.align		4
.L_37:
        /*0040*/ 	.byte	0x04, 0x1e
        /*0042*/ 	.short	(.L_39 - .L_38)
.L_38:
        /*0044*/ 	.word	0x00000000


	//----- nvinfo : EIATTR_CBANK_PARAM_SIZE
	.align		4
.L_39:
        /*0048*/ 	.byte	0x03, 0x19
        /*004a*/ 	.short	0x0010


	//----- nvinfo : EIATTR_PARAM_CBANK
	.align		4
        /*004c*/ 	.byte	0x04, 0x0a
        /*004e*/ 	.short	(.L_41 - .L_40)
	.align		4
.L_40:
        /*0050*/ 	.word	index@(.nv.constant0._ZN3btl9cuda_util21kernelDepth2DisparityEPKfPf)
        /*0054*/ 	.short	0x0380
        /*0056*/ 	.short	0x0010


	//----- nvinfo : EIATTR_SW_WAR
	.align		4
.L_41:
        /*0058*/ 	.byte	0x04, 0x36
        /*005a*/ 	.short	(.L_43 - .L_42)
.L_42:
        /*005c*/ 	.word	0x00000008
.L_43:


//--------------------- .nv.callgraph             --------------------------
	.section	.nv.callgraph,"",@"SHT_CUDA_CALLGRAPH"
	.align	4
	.sectionentsize	8
	.align		4
        /*0000*/ 	.word	0x00000000
	.align		4
        /*0004*/ 	.word	0xffffffff
	.align		4
        /*0008*/ 	.word	0x00000000
	.align		4
        /*000c*/ 	.word	0xfffffffe
	.align		4
        /*0010*/ 	.word	0x00000000
	.align		4
        /*0014*/ 	.word	0xfffffffd
	.align		4
        /*0018*/ 	.word	0x00000000
	.align		4
        /*001c*/ 	.word	0xfffffffc


//--------------------- .text._ZN3btl9cuda_util21kernelDisparity2DepthEPKfPf --------------------------
	.section	.text._ZN3btl9cuda_util21kernelDisparity2DepthEPKfPf,"ax",@progbits
	.align	128
        .global         _ZN3btl9cuda_util21kernelDisparity2DepthEPKfPf
        .type           _ZN3btl9cuda_util21kernelDisparity2DepthEPKfPf,@function
        .size           _ZN3btl9cuda_util21kernelDisparity2DepthEPKfPf,(.L_x_12 - _ZN3btl9cuda_util21kernelDisparity2DepthEPKfPf)
        .other          _ZN3btl9cuda_util21kernelDisparity2DepthEPKfPf,@"STO_CUDA_ENTRY STV_DEFAULT"
_ZN3btl9cuda_util21kernelDisparity2DepthEPKfPf:
.text._ZN3btl9cuda_util21kernelDisparity2DepthEPKfPf:
[----:B------:R-:W-:Y:S01]  /*0000*/  LDC R1, c[0x0][0x37c] ;  /* 0x0000df00ff017b82 */ /* 0x000fe20000000800 */
[----:B------:R-:W0:Y:S07]  /*0010*/  S2R R2, SR_CTAID.Y ;  /* 0x0000000000027919 */ /* 0x000e2e0000002600 */
[----:B------:R-:W0:Y:S01]  /*0020*/  S2UR UR6, SR_CTAID.X ;  /* 0x00000000000679c3 */ /* 0x000e220000002500 */
[----:B------:R-:W1:Y:S07]  /*0030*/  LDCU.64 UR4, c[0x0][0x358] ;  /* 0x00006b00ff0477ac */ /* 0x000e6e0008000a00 */
[----:B------:R-:W0:Y:S08]  /*0040*/  LDC R3, c[0x0][0x370] ;  /* 0x0000dc00ff037b82 */ /* 0x000e300000000800 */
[----:B------:R-:W2:Y:S01]  /*0050*/  LDC.64 R4, c[0x0][0x380] ;  /* 0x0000e000ff047b82 */ /* 0x000ea20000000a00 */
[----:B0-----:R-:W-:-:S04]  /*0060*/  IMAD R2, R2, R3, UR6 ;  /* 0x0000000602027e24 */ /* 0x001fc8000f8e0203 */
[----:B--2---:R-:W-:-:S05]  /*0070*/  IMAD.WIDE R4, R2, 0x4, R4 ;  /* 0x0000000402047825 */ /* 0x004fca00078e0204 */
[----:B-1----:R-:W2:Y:S01]  /*0080*/  LDG.E R0, desc[UR4][R4.64] ;  /* 0x0000000404007981 */ /* 0x002ea2000c1e1900 */
[----:B------:R-:W-:Y:S01]  /*0090*/  UMOV UR6, 0x9daa78e4 ;  /* 0x9daa78e400067882 */ /* 0x000fe20000000000 */
[----:B------:R-:W-:Y:S01]  /*00a0*/  UMOV UR7, 0x380b38fb ;  /* 0x380b38fb00077882 */ /* 0x000fe20000000000 */
[----:B--2---:R-:W-:Y:S01]  /*00b0*/  VIADD R3, R0, 0x1800000 ;  /* 0x0180000000037836 */ /* 0x004fe20000000000 */
[----:B------:R-:W0:Y:S04]  /*00c0*/  F2F.F64.F32 R6, |R0| ;  /* 0x4000000000067310 */ /* 0x000e280000201800 */
[----:B------:R-:W-:-:S04]  /*00d0*/  LOP3.LUT R3, R3, 0x7f800000, RZ, 0xc0, !PT ;  /* 0x7f80000003037812 */ /* 0x000fc800078ec0ff */
[----:B------:R-:W-:Y:S01]  /*00e0*/  ISETP.GT.U32.AND P0, PT, R3, 0x1ffffff, PT ;  /* 0x01ffffff0300780c */ /* 0x000fe20003f04070 */
[----:B0-----:R-:W-:-:S12]  /*00f0*/  DSETP.GT.AND P3, PT, R6, UR6, PT ;  /* 0x0000000606007e2a */ /* 0x001fd8000bf64000 */
[----:B------:R-:W-:Y:S05]  /*0100*/  @P0 BRA `(.L_x_0) ;  /* 0x00000000000c0947 */ /* 0x000fea0003800000 */
[----:B------:R-:W-:-:S07]  /*0110*/  MOV R4, 0x130 ;  /* 0x0000013000047802 */ /* 0x000fce0000000f00 */
[----:B------:R-:W-:Y:S05]  /*0120*/  CALL.REL.NOINC `($__internal_0_$__cuda_sm20_rcp_rn_f32_slowpath) ;  /* 0x0000000000287944 */ /* 0x000fea0003c00000 */
[----:B------:R-:W-:Y:S05]  /*0130*/  BRA `(.L_x_1) ;  /* 0x0000000000107947 */ /* 0x000fea0003800000 */
.L_x_0:
[----:B------:R-:W0:Y:S02]  /*0140*/  MUFU.RCP R3, R0 ;  /* 0x0000000000037308 */ /* 0x000e240000001000 */
[----:B0-----:R-:W-:-:S04]  /*0150*/  FFMA R4, R0, R3, -1 ;  /* 0xbf80000000047423 */ /* 0x001fc80000000003 */
[----:B------:R-:W-:-:S04]  /*0160*/  FADD.FTZ R4, -R4, -RZ ;  /* 0x800000ff04047221 */ /* 0x000fc80000010100 */
[----:B------:R-:W-:-:S07]  /*0170*/  FFMA R3, R3, R4, R3 ;  /* 0x0000000403037223 */ /* 0x000fce0000000003 */
.L_x_1:
[----:B------:R-:W0:Y:S01]  /*0180*/  LDC.64 R4, c[0x0][0x388] ;  /* 0x0000e200ff047b82 */ /* 0x000e220000000a00 */
[----:B------:R-:W-:Y:S01]  /*0190*/  FSEL R7, R3, 9.99999968028569246507e+37, P3 ;  /* 0x7e96769903077808 */ /* 0x000fe20001800000 */
[----:B0-----:R-:W-:-:S05]  /*01a0*/  IMAD.WIDE R2, R2, 0x4, R4 ;  /* 0x0000000402027825 */ /* 0x001fca00078e0204 */
[----:B------:R-:W-:Y:S01]  /*01b0*/  STG.E desc[UR4][R2.64], R7 ;  /* 0x0000000702007986 */ /* 0x000fe2000c101904 */
[----:B------:R-:W-:Y:S05]  /*01c0*/  EXIT ;  /* 0x000000000000794d */ /* 0x000fea0003800000 */
        .weak           $__internal_0_$__cuda_sm20_rcp_rn_f32_slowpath
        .type           $__internal_0_$__cuda_sm20_rcp_rn_f32_slowpath,@function
        .size           $__internal_0_$__cuda_sm20_rcp_rn_f32_slowpath,(.L_x_12 - $__internal_0_$__cuda_sm20_rcp_rn_f32_slowpath)
$__internal_0_$__cuda_sm20_rcp_rn_f32_slowpath:
[----:B------:R-:W-:-:S05]  /*01d0*/  IMAD.SHL.U32 R3, R0, 0x2, RZ ;  /* 0x0000000200037824 */ /* 0x000fca00078e00ff */
[----:B------:R-:W-:-:S04]  /*01e0*/  SHF.R.U32.HI R3, RZ, 0x18, R3 ;  /* 0x00000018ff037819 */ /* 0x000fc80000011603 */
[----:B------:R-:W-:-:S13]  /*01f0*/  ISETP.NE.U32.AND P0, PT, R3, RZ, PT ;  /* 0x000000ff0300720c */ /* 0x000fda0003f05070 */
[----:B------:R-:W-:Y:S05]  /*0200*/  @P0 BRA `(.L_x_2) ;  /* 0x00000000002c0947 */ /* 0x000fea0003800000 */
[----:B------:R-:W-:-:S05]  /*0210*/  IMAD.SHL.U32 R3, R0, 0x2, RZ ;  /* 0x0000000200037824 */ /* 0x000fca00078e00ff */
[----:B------:R-:W-:-:S13]  /*0220*/  ISETP.NE.AND P0, PT, R3, RZ, PT ;  /* 0x000000ff0300720c */ /* 0x000fda0003f05270 */
[----:B------:R2:W3:Y:S01]  /*0230*/  @!P0 MUFU.RCP R3, R0 ;  /* 0x0000000000038308 */ /* 0x0004e20000001000 */
[----:B------:R-:W-:Y:S05]  /*0240*/  @!P0 BRA `(.L_x_3) ;  /* 0x0000000000a48947 */ /* 0x000fea0003800000 */
[----:B------:R-:W-:-:S04]  /*0250*/  FFMA R5, R0, 1.84467440737095516160e+19, RZ ;  /* 0x5f80000000057823 */ /* 0x000fc800000000ff */
[----:B--2---:R-:W3:Y:S02]  /*0260*/  MUFU.RCP R0, R5 ;  /* 0x0000000500007308 */ /* 0x004ee40000001000 */
[----:B---3--:R-:W-:-:S04]  /*0270*/  FFMA R3, R5, R0, -1 ;  /* 0xbf80000005037423 */ /* 0x008fc80000000000 */
[----:B------:R-:W-:-:S04]  /*0280*/  FADD.FTZ R3, -R3, -RZ ;  /* 0x800000ff03037221 */ /* 0x000fc80000010100 */
[----:B------:R-:W-:-:S04]  /*0290*/  FFMA R0, R0, R3, R0 ;  /* 0x0000000300007223 */ /* 0x000fc80000000000 */
[----:B------:R-:W-:Y:S01]  /*02a0*/  FFMA R3, R0, 1.84467440737095516160e+19, RZ ;  /* 0x5f80000000037823 */ /* 0x000fe200000000ff */
[----:B------:R-:W-:Y:S06]  /*02b0*/  BRA `(.L_x_3) ;  /* 0x0000000000887947 */ /* 0x000fec0003800000 */
.L_x_2:
[----:B------:R-:W-:-:S05]  /*02c0*/  VIADD R5, R3, 0xffffff03 ;  /* 0xffffff0303057836 */ /* 0x000fca0000000000 */
[----:B------:R-:W-:-:S13]  /*02d0*/  ISETP.GT.U32.AND P0, PT, R5, 0x1, PT ;  /* 0x000000010500780c */ /* 0x000fda0003f04070 */
[----:B------:R-:W-:Y:S05]  /*02e0*/  @P0 BRA `(.L_x_4) ;  /* 0x0000000000780947 */ /* 0x000fea0003800000 */
[----:B------:R-:W-:Y:S01]  /*02f0*/  LOP3.LUT R6, R0, 0x7fffff, RZ, 0xc0, !PT ;  /* 0x007fffff00067812 */ /* 0x000fe200078ec0ff */
[----:B------:R-:W-:Y:S02]  /*0300*/  IMAD.MOV.U32 R10, RZ, RZ, 0x3 ;  /* 0x00000003ff0a7424 */ /* 0x000fe400078e00ff */
[----:B------:R-:W-:Y:S01]  /*0310*/  VIADD R3, R3, 0xffffff04 ;  /* 0xffffff0403037836 */ /* 0x000fe20000000000 */
[----:B------:R-:W-:Y:S02]  /*0320*/  LOP3.LUT R6, R6, 0x3f800000, RZ, 0xfc, !PT ;  /* 0x3f80000006067812 */ /* 0x000fe400078efcff */
[----:B------:R-:W-:Y:S02]  /*0330*/  SHF.L.U32 R11, R10, R5, RZ ;  /* 0x000000050a0b7219 */ /* 0x000fe400000006ff */
[----:B------:R-:W0:Y:S02]  /*0340*/  MUFU.RCP R7, R6 ;  /* 0x0000000600077308 */ /* 0x000e240000001000 */
[----:B0-----:R-:W-:-:S04]  /*0350*/  FFMA R8, R6, R7, -1 ;  /* 0xbf80000006087423 */ /* 0x001fc80000000007 */
[----:B------:R-:W-:-:S04]  /*0360*/  FADD.FTZ R8, -R8, -RZ ;  /* 0x800000ff08087221 */ /* 0x000fc80000010100 */
[CCC-:B------:R-:W-:Y:S01]  /*0370*/  FFMA.RM R9, R7.reuse, R8.reuse, R7.reuse ;  /* 0x0000000807097223 */ /* 0x1c0fe20000004007 */
[----:B------:R-:W-:-:S04]  /*0380*/  FFMA.RP R8, R7, R8, R7 ;  /* 0x0000000807087223 */ /* 0x000fc80000008007 */
[C---:B------:R-:W-:Y:S02]  /*0390*/  LOP3.LUT R7, R9.reuse, 0x7fffff, RZ, 0xc0, !PT ;  /* 0x007fffff09077812 */ /* 0x040fe400078ec0ff */
[----:B------:R-:W-:Y:S02]  /*03a0*/  FSETP.NEU.FTZ.AND P0, PT, R9, R8, PT ;  /* 0x000000080900720b */ /* 0x000fe40003f1d000 */
[----:B------:R-:W-:Y:S02]  /*03b0*/  LOP3.LUT R8, R7, 0x800000, RZ, 0xfc, !PT ;  /* 0x0080000007087812 */ /* 0x000fe400078efcff */
[----:B------:R-:W-:Y:S02]  /*03c0*/  SEL R7, RZ, 0xffffffff, !P0 ;  /* 0xffffffffff077807 */ /* 0x000fe40004000000 */
[----:B------:R-:W-:Y:S02]  /*03d0*/  LOP3.LUT R6, R11, R8, RZ, 0xc0, !PT ;  /* 0x000000080b067212 */ /* 0x000fe400078ec0ff */
[----:B------:R-:W-:Y:S01]  /*03e0*/  SHF.R.U32.HI R3, RZ, R3, R8 ;  /* 0x00000003ff037219 */ /* 0x000fe20000011608 */
[----:B------:R-:W-:Y:S01]  /*03f0*/  IMAD.MOV R7, RZ, RZ, -R7 ;  /* 0x000000ffff077224 */ /* 0x000fe200078e0a07 */
[----:B------:R-:W-:-:S04]  /*0400*/  SHF.R.U32.HI R6, RZ, R5, R6 ;  /* 0x00000005ff067219 */ /* 0x000fc80000011606 */
[----:B------:R-:W-:Y:S02]  /*0410*/  LOP3.LUT P1, RZ, R7, R5, R8, 0xf8, !PT ;  /* 0x0000000507ff7212 */ /* 0x000fe4000782f808 */
[C---:B------:R-:W-:Y:S02]  /*0420*/  LOP3.LUT P0, RZ, R6.reuse, 0x1, RZ, 0xc0, !PT ;  /* 0x0000000106ff7812 */ /* 0x040fe4000780c0ff */
[----:B------:R-:W-:-:S04]  /*0430*/  LOP3.LUT P2, RZ, R6, 0x2, RZ, 0xc0, !PT ;  /* 0x0000000206ff7812 */ /* 0x000fc8000784c0ff */
[----:B------:R-:W-:Y:S02]  /*0440*/  PLOP3.LUT P0, PT, P0, P1, P2, 0xe0, 0x0 ;  /* 0x000000000000781c */ /* 0x000fe40000703c20 */
[----:B------:R-:W-:Y:S02]  /*0450*/  LOP3.LUT P1, RZ, R0, 0x7fffff, RZ, 0xc0, !PT ;  /* 0x007fffff00ff7812 */ /* 0x000fe4000782c0ff */
[----:B------:R-:W-:-:S05]  /*0460*/  SEL R5, RZ, 0x1, !P0 ;  /* 0x00000001ff057807 */ /* 0x000fca0004000000 */
[----:B------:R-:W-:-:S05]  /*0470*/  IMAD.MOV R5, RZ, RZ, -R5 ;  /* 0x000000ffff057224 */ /* 0x000fca00078e0a05 */
[----:B------:R-:W-:-:S13]  /*0480*/  ISETP.GE.AND P0, PT, R5, RZ, PT ;  /* 0x000000ff0500720c */ /* 0x000fda0003f06270 */
[----:B------:R-:W-:-:S04]  /*0490*/  @!P0 VIADD R3, R3, 0x1 ;  /* 0x0000000103038836 */ /* 0x000fc80000000000 */
[----:B------:R-:W-:-:S05]  /*04a0*/  @!P1 IMAD.SHL.U32 R3, R3, 0x2, RZ ;  /* 0x0000000203039824 */ /* 0x000fca00078e00ff */
[----:B------:R-:W-:Y:S01]  /*04b0*/  LOP3.LUT R3, R3, 0x80000000, R0, 0xf8, !PT ;  /* 0x8000000003037812 */ /* 0x000fe200078ef800 */
[----:B------:R-:W-:Y:S06]  /*04c0*/  BRA `(.L_x_3) ;  /* 0x0000000000047947 */ /* 0x000fec0003800000 */
.L_x_4:
[----:B------:R0:W1:Y:S02]  /*04d0*/  MUFU.RCP R3, R0 ;  /* 0x0000000000037308 */ /* 0x0000640000001000 */
.L_x_3:
[----:B------:R-:W-:-:S04]  /*04e0*/  IMAD.MOV.U32 R5, RZ, RZ, 0x0 ;  /* 0x00000000ff057424 */ /* 0x000fc800078e00ff */
[----:B0123--:R-:W-:Y:S05]  /*04f0*/  RET.REL.NODEC R4 `(_ZN3btl9cuda_util21kernelDisparity2DepthEPKfPf) ;  /* 0xfffffff804c07950 */ /* 0x00ffea0003c3ffff */
.L_x_5:
[----:B------:R-:W-:-:S00]  /*0500*/  BRA `(.L_x_5) ;  /* 0xfffffffc00fc7947 */ /* 0x000fc0000383ffff */
[----:B------:R-:W-:-:S00]  /*0510*/  NOP ;  /* 0x0000000000007918 */ /* 0x000fc00000000000 */
        /* <DEDUP_REMOVED lines=14> */
.L_x_12:


//--------------------- .text._ZN3btl9cuda_util21kernelDepth2DisparityEPKfPf --------------------------
	.section	.text._ZN3btl9cuda_util21kernelDepth2DisparityEPKfPf,"ax",@progbits
	.align	128
        .global         _ZN3btl9cuda_util21kernelDepth2DisparityEPKfPf
        .type           _ZN3btl9cuda_util21kernelDepth2DisparityEPKfPf,@function
        .size           _ZN3btl9cuda_util21kernelDepth2DisparityEPKfPf,(.L_x_13 - _ZN3btl9cuda_util21kernelDepth2DisparityEPKfPf)
        .other          _ZN3btl9cuda_util21kernelDepth2DisparityEPKfPf,@"STO_CUDA_ENTRY STV_DEFAULT"
_ZN3btl9cuda_util21kernelDepth2DisparityEPKfPf:
.text._ZN3btl9cuda_util21kernelDepth2DisparityEPKfPf:
        /* <DEDUP_REMOVED lines=18> */
[----:B------:R-:W-:Y:S05]  /*0120*/  CALL.REL.NOINC `($__internal_1_$__cuda_sm20_rcp_rn_f32_slowpath) ;  /* 0x0000000000287944 */ /* 0x000fea0003c00000 */
[----:B------:R-:W-:Y:S05]  /*0130*/  BRA `(.L_x_7) ;  /* 0x0000000000107947 */ /* 0x000fea0003800000 */
.L_x_6:
[----:B------:R-:W0:Y:S02]  /*0140*/  MUFU.RCP R3, R0 ;  /* 0x0000000000037308 */ /* 0x000e240000001000 */
[----:B0-----:R-:W-:-:S04]  /*0150*/  FFMA R4, R0, R3, -1 ;  /* 0xbf80000000047423 */ /* 0x001fc80000000003 */
[----:B------:R-:W-:-:S04]  /*0160*/  FADD.FTZ R4, -R4, -RZ ;  /* 0x800000ff04047221 */ /* 0x000fc80000010100 */
[----:B------:R-:W-:-:S07]  /*0170*/  FFMA R3, R3, R4, R3 ;  /* 0x0000000403037223 */ /* 0x000fce0000000003 */
.L_x_7:
[----:B------:R-:W0:Y:S01]  /*0180*/  LDC.64 R4, c[0x0][0x388] ;  /* 0x0000e200ff047b82 */ /* 0x000e220000000a00 */
[----:B------:R-:W-:Y:S01]  /*0190*/  FSEL R7, R3, 9.99999968028569246507e+37, P3 ;  /* 0x7e96769903077808 */ /* 0x000fe20001800000 */
[----:B0-----:R-:W-:-:S05]  /*01a0*/  IMAD.WIDE R2, R2, 0x4, R4 ;  /* 0x0000000402027825 */ /* 0x001fca00078e0204 */
[----:B------:R-:W-:Y:S01]  /*01b0*/  STG.E desc[UR4][R2.64], R7 ;  /* 0x0000000702007986 */ /* 0x000fe2000c101904 */
[----:B------:R-:W-:Y:S05]  /*01c0*/  EXIT ;  /* 0x000000000000794d */ /* 0x000fea0003800000 */
        .weak           $__internal_1_$__cuda_sm20_rcp_rn_f32_slowpath
        .type           $__internal_1_$__cuda_sm20_rcp_rn_f32_slowpath,@function
        .size           $__internal_1_$__cuda_sm20_rcp_rn_f32_slowpath,(.L_x_13 - $__internal_1_$__cuda_sm20_rcp_rn_f32_slowpath)
$__internal_1_$__cuda_sm20_rcp_rn_f32_slowpath:
        /* <DEDUP_REMOVED lines=15> */
.L_x_8:
        /* <DEDUP_REMOVED lines=33> */
.L_x_10:
[----:B------:R0:W1:Y:S02]  /*04d0*/  MUFU.RCP R3, R0 ;  /* 0x0000000000037308 */ /* 0x0000640000001000 */
.L_x_9:
[----:B------:R-:W-:-:S04]  /*04e0*/  IMAD.MOV.U32 R5, RZ, RZ, 0x0 ;  /* 0x00000000ff057424 */ /* 0x000fc800078e00ff */
[----:B0123--:R-:W-:Y:S05]  /*04f0*/  RET.REL.NODEC R4 `(_ZN3btl9cuda_util21kernelDepth2DisparityEPKfPf) ;  /* 0xfffffff804c07950 */ /* 0x00ffea0003c3ffff */
.L_x_11:
        /* <DEDUP_REMOVED lines=16> */
.L_x_13:


//--------------------- .nv.shared.reserved.0     --------------------------
	.section	.nv.shared.reserved.0,"aw",@nobits
	.weak		__nv_reservedSMEM_offset_0_alias
	.size		__nv_reservedSMEM_offset_0_alias, 0, 64
	.other		__nv_reservedSMEM_offset_0_alias,@"STO_CUDA_RESERVED_SHARED STV_DEFAULT"
__nv_reservedSMEM_offset_0_alias:
	.zero		0
	.zero		64


//--------------------- .nv.constant0._ZN3btl9cuda_util21kernelDisparity2DepthEPKfPf --------------------------
	.section	.nv.constant0._ZN3btl9cuda_util21kernelDisparity2DepthEPKfPf,"a",@progbits
	.sectionflags	@""
	.align	4
.nv.constant0._ZN3btl9cuda_util21kernelDisparity2DepthEPKfPf:
	.zero		912


//--------------------- .nv.constant0._ZN3btl9cuda_util21kernelDepth2DisparityEPKfPf --------------------------
	.section	.nv.constant0._ZN3btl9cuda_util21kernelDepth2DisparityEPKfPf,"a",@progbits
	.sectionflags	@""
	.align	4
.nv.constant0._ZN3btl9cuda_util21kernelDepth2DisparityEPKfPf:
	.zero		912


//--------------------- SYMBOLS --------------------------

	.type		.nv.reservedSmem.offset0,@object
	.size		.nv.reservedSmem.offset0,0x4
